//
// Generated by NVIDIA NVVM Compiler
//
// Compiler Build ID: CL-36424714
// Cuda compilation tools, release 13.0, V13.0.88
// Based on NVVM 20.0.0
//

.version 9.0
.target sm_100
.address_size 64

	// .globl	_Z11mergeKernelPiS_ii

.visible .entry _Z11mergeKernelPiS_ii(
	.param .u64 .ptr .align 1 _Z11mergeKernelPiS_ii_param_0,
	.param .u64 .ptr .align 1 _Z11mergeKernelPiS_ii_param_1,
	.param .u32 _Z11mergeKernelPiS_ii_param_2,
	.param .u32 _Z11mergeKernelPiS_ii_param_3
)
{
	.reg .pred 	%p<20>;
	.reg .b32 	%r<101>;
	.reg .b64 	%rd<31>;

	ld.param.u64 	%rd7, [_Z11mergeKernelPiS_ii_param_0];
	ld.param.u64 	%rd8, [_Z11mergeKernelPiS_ii_param_1];
	ld.param.u32 	%r49, [_Z11mergeKernelPiS_ii_param_2];
	ld.param.u32 	%r50, [_Z11mergeKernelPiS_ii_param_3];
	cvta.to.global.u64 	%rd1, %rd8;
	cvta.to.global.u64 	%rd2, %rd7;
	mov.u32 	%r51, %ctaid.x;
	mov.u32 	%r52, %ntid.x;
	mov.u32 	%r53, %tid.x;
	mad.lo.s32 	%r54, %r51, %r52, %r53;
	mul.lo.s32 	%r55, %r50, %r54;
	shl.b32 	%r80, %r55, 1;
	setp.ge.s32 	%p1, %r80, %r49;
	@%p1 bra 	$L__BB0_16;
	add.s32 	%r56, %r80, %r50;
	add.s32 	%r57, %r56, %r50;
	min.s32 	%r2, %r56, %r49;
	min.s32 	%r3, %r57, %r49;
	setp.lt.s32 	%p2, %r50, 1;
	setp.ge.s32 	%p3, %r56, %r3;
	or.pred  	%p4, %p2, %p3;
	mov.u32 	%r81, %r2;
	mov.u32 	%r89, %r80;
	@%p4 bra 	$L__BB0_2;
	bra.uni 	$L__BB0_17;
$L__BB0_2:
	setp.ge.s32 	%p10, %r80, %r2;
	@%p10 bra 	$L__BB0_9;
	sub.s32 	%r66, %r2, %r80;
	and.b32  	%r7, %r66, 3;
	setp.eq.s32 	%p11, %r7, 0;
	mov.u32 	%r87, %r80;
	@%p11 bra 	$L__BB0_6;
	neg.s32 	%r83, %r7;
	mov.u32 	%r87, %r80;
$L__BB0_5:
	.pragma "nounroll";
	mul.wide.s32 	%rd15, %r89, 4;
	add.s64 	%rd16, %rd1, %rd15;
	mul.wide.s32 	%rd17, %r87, 4;
	add.s64 	%rd18, %rd2, %rd17;
	add.s32 	%r87, %r87, 1;
	ld.global.u32 	%r67, [%rd18];
	add.s32 	%r89, %r89, 1;
	st.global.u32 	[%rd16], %r67;
	add.s32 	%r83, %r83, 1;
	setp.ne.s32 	%p12, %r83, 0;
	@%p12 bra 	$L__BB0_5;
$L__BB0_6:
	sub.s32 	%r68, %r80, %r2;
	setp.gt.u32 	%p13, %r68, -4;
	@%p13 bra 	$L__BB0_9;
	add.s64 	%rd3, %rd2, 8;
	sub.s32 	%r95, %r87, %r2;
	add.s64 	%rd4, %rd1, 8;
$L__BB0_8:
	mul.wide.s32 	%rd19, %r87, 4;
	add.s64 	%rd20, %rd3, %rd19;
	mul.wide.s32 	%rd21, %r89, 4;
	add.s64 	%rd22, %rd4, %rd21;
	ld.global.u32 	%r69, [%rd20+-8];
	st.global.u32 	[%rd22+-8], %r69;
	ld.global.u32 	%r70, [%rd20+-4];
	st.global.u32 	[%rd22+-4], %r70;
	ld.global.u32 	%r71, [%rd20];
	st.global.u32 	[%rd22], %r71;
	add.s32 	%r87, %r87, 4;
	ld.global.u32 	%r72, [%rd20+4];
	add.s32 	%r89, %r89, 4;
	st.global.u32 	[%rd22+4], %r72;
	add.s32 	%r95, %r95, 4;
	setp.eq.s32 	%p14, %r95, 0;
	@%p14 bra 	$L__BB0_9;
	bra.uni 	$L__BB0_8;
$L__BB0_9:
	setp.ge.s32 	%p15, %r81, %r3;
	@%p15 bra 	$L__BB0_16;
	sub.s32 	%r73, %r3, %r81;
	and.b32  	%r26, %r73, 3;
	setp.eq.s32 	%p16, %r26, 0;
	mov.u32 	%r94, %r81;
	@%p16 bra 	$L__BB0_13;
	neg.s32 	%r90, %r26;
	mov.u32 	%r94, %r81;
$L__BB0_12:
	.pragma "nounroll";
	mul.wide.s32 	%rd23, %r89, 4;
	add.s64 	%rd24, %rd1, %rd23;
	mul.wide.s32 	%rd25, %r94, 4;
	add.s64 	%rd26, %rd2, %rd25;
	add.s32 	%r94, %r94, 1;
	ld.global.u32 	%r74, [%rd26];
	add.s32 	%r89, %r89, 1;
	st.global.u32 	[%rd24], %r74;
	add.s32 	%r90, %r90, 1;
	setp.ne.s32 	%p17, %r90, 0;
	@%p17 bra 	$L__BB0_12;
$L__BB0_13:
	sub.s32 	%r75, %r81, %r3;
	setp.gt.u32 	%p18, %r75, -4;
	@%p18 bra 	$L__BB0_16;
	add.s64 	%rd5, %rd2, 8;
	sub.s32 	%r98, %r94, %r3;
	add.s64 	%rd6, %rd1, 8;
$L__BB0_15:
	mul.wide.s32 	%rd27, %r94, 4;
	add.s64 	%rd28, %rd5, %rd27;
	mul.wide.s32 	%rd29, %r89, 4;
	add.s64 	%rd30, %rd6, %rd29;
	ld.global.u32 	%r76, [%rd28+-8];
	st.global.u32 	[%rd30+-8], %r76;
	ld.global.u32 	%r77, [%rd28+-4];
	st.global.u32 	[%rd30+-4], %r77;
	ld.global.u32 	%r78, [%rd28];
	st.global.u32 	[%rd30], %r78;
	add.s32 	%r94, %r94, 4;
	ld.global.u32 	%r79, [%rd28+4];
	add.s32 	%r89, %r89, 4;
	st.global.u32 	[%rd30+4], %r79;
	add.s32 	%r98, %r98, 4;
	setp.ne.s32 	%p19, %r98, 0;
	@%p19 bra 	$L__BB0_15;
$L__BB0_16:
	ret;
$L__BB0_17:
	mul.wide.s32 	%rd9, %r80, 4;
	add.s64 	%rd10, %rd2, %rd9;
	ld.global.u32 	%r58, [%rd10];
	mul.wide.s32 	%rd11, %r81, 4;
	add.s64 	%rd12, %rd2, %rd11;
	ld.global.u32 	%r60, [%rd12];
	setp.gt.s32 	%p5, %r58, %r60;
	setp.le.s32 	%p6, %r58, %r60;
	selp.u32 	%r62, 1, 0, %p6;
	add.s32 	%r80, %r80, %r62;
	selp.u32 	%r63, 1, 0, %p5;
	add.s32 	%r81, %r81, %r63;
	min.s32 	%r64, %r58, %r60;
	mul.wide.s32 	%rd13, %r89, 4;
	add.s64 	%rd14, %rd1, %rd13;
	st.global.u32 	[%rd14], %r64;
	add.s32 	%r89, %r89, 1;
	setp.lt.s32 	%p7, %r80, %r2;
	setp.lt.s32 	%p8, %r81, %r3;
	and.pred  	%p9, %p7, %p8;
	@%p9 bra 	$L__BB0_17;
	bra.uni 	$L__BB0_2;

}


// ===== COMPILED SASS (sm_100) =====

	.target	sm_100

	.elftype	@"ET_EXEC"


//--------------------- .note.nv.tkinfo           --------------------------
	.section	.note.nv.tkinfo,"",@"SHT_NOTE"
	.sectionflags	@"SHF_NOTE_NV_TKINFO"
	.tkinfo
        /*0018*/ 	.word	0x00000002
        /*0030*/ 	.string	""
        /*0030*/ 	.string	"ptxas"
        /*0030*/ 	.string	"Cuda compilation tools, release 13.0, V13.0.88"
        /*0030*/ 	.string	"Build cuda_13.0.r13.0/compiler.36424714_0"
        /*0030*/ 	.string	"-arch sm_100 -m 64 "



//--------------------- .note.nv.cuinfo           --------------------------
	.section	.note.nv.cuinfo,"",@"SHT_NOTE"
	.sectionflags	@"SHF_NOTE_NV_CUINFO"
        /*0018*/ 	.short	0x0002
        /*001a*/ 	.short	0x0064
        /*001c*/ 	.short	0x0082
	.zero		2


//--------------------- .nv.info                  --------------------------
	.section	.nv.info,"",@"SHT_CUDA_INFO"
	.align	4


	//----- nvinfo : EIATTR_REGCOUNT
	.align		4
        /*0000*/ 	.byte	0x04, 0x2f
        /*0002*/ 	.short	(.L_1 - .L_0)
	.align		4
.L_0:
        /*0004*/ 	.word	index@(_Z11mergeKernelPiS_ii)
        /*0008*/ 	.word	0x00000018


	//----- nvinfo : EIATTR_FRAME_SIZE
	.align		4
.L_1:
        /*000c*/ 	.byte	0x04, 0x11
        /*000e*/ 	.short	(.L_3 - .L_2)
	.align		4
.L_2:
        /*0010*/ 	.word	index@(_Z11mergeKernelPiS_ii)
        /*0014*/ 	.word	0x00000000


	//----- nvinfo : EIATTR_MIN_STACK_SIZE
	.align		4
.L_3:
        /*0018*/ 	.byte	0x04, 0x12
        /*001a*/ 	.short	(.L_5 - .L_4)
	.align		4
.L_4:
        /*001c*/ 	.word	index@(_Z11mergeKernelPiS_ii)
        /*0020*/ 	.word	0x00000000
.L_5:


//--------------------- .nv.compat                --------------------------
	.section	.nv.compat,"",@"SHT_CUDA_COMPAT_INFO"
	.align	4
        /*0000*/ 	.byte	0x02, 0x09, 0x00, 0x00, 0x02, 0x02, 0x01, 0x00, 0x02, 0x05, 0x05, 0x00, 0x03, 0x07, 0x01, 0x01
        /*0010*/ 	.byte	0x02, 0x03, 0x00, 0x00, 0x02, 0x06, 0x01, 0x00, 0x04, 0x0b, 0x08, 0x00, 0x09, 0x00, 0x00, 0x00
        /*0020*/ 	.byte	0x00, 0x00, 0x00, 0x00


//--------------------- .nv.info._Z11mergeKernelPiS_ii --------------------------
	.section	.nv.info._Z11mergeKernelPiS_ii,"",@"SHT_CUDA_INFO"
	.sectionflags	@""
	.align	4


	//----- nvinfo : EIATTR_CUDA_API_VERSION
	.align		4
        /*0000*/ 	.byte	0x04, 0x37
        /*0002*/ 	.short	(.L_7 - .L_6)
.L_6:
        /*0004*/ 	.word	0x00000082


	//----- nvinfo : EIATTR_KPARAM_INFO
	.align		4
.L_7:
        /*0008*/ 	.byte	0x04, 0x17
        /*000a*/ 	.short	(.L_9 - .L_8)
.L_8:
        /*000c*/ 	.word	0x00000000
        /*0010*/ 	.short	0x0003
        /*0012*/ 	.short	0x0014
        /*0014*/ 	.byte	0x00, 0xf0, 0x11, 0x00


	//----- nvinfo : EIATTR_KPARAM_INFO
	.align		4
.L_9:
        /*0018*/ 	.byte	0x04, 0x17
        /*001a*/ 	.short	(.L_11 - .L_10)
.L_10:
        /*001c*/ 	.word	0x00000000
        /*0020*/ 	.short	0x0002
        /*0022*/ 	.short	0x0010
        /*0024*/ 	.byte	0x00, 0xf0, 0x11, 0x00


	//----- nvinfo : EIATTR_KPARAM_INFO
	.align		4
.L_11:
        /*0028*/ 	.byte	0x04, 0x17
        /*002a*/ 	.short	(.L_13 - .L_12)
.L_12:
        /*002c*/ 	.word	0x00000000
        /*0030*/ 	.short	0x0001
        /*0032*/ 	.short	0x0008
        /*0034*/ 	.byte	0x00, 0xf5, 0x21, 0x00


	//----- nvinfo : EIATTR_KPARAM_INFO
	.align		4
.L_13:
        /*0038*/ 	.byte	0x04, 0x17
        /*003a*/ 	.short	(.L_15 - .L_14)
.L_14:
        /*003c*/ 	.word	0x00000000
        /*0040*/ 	.short	0x0000
        /*0042*/ 	.short	0x0000
        /*0044*/ 	.byte	0x00, 0xf5, 0x21, 0x00


	//----- nvinfo : EIATTR_SPARSE_MMA_MASK
	.align		4
.L_15:
        /*0048*/ 	.byte	0x03, 0x50
        /*004a*/ 	.short	0x0000


	//----- nvinfo : EIATTR_MAXREG_COUNT
	.align		4
        /*004c*/ 	.byte	0x03, 0x1b
        /*004e*/ 	.short	0x00ff


	//----- nvinfo : EIATTR_MERCURY_ISA_VERSION
	.align		4
        /*0050*/ 	.byte	0x03, 0x5f
        /*0052*/ 	.short	0x0101


	//----- nvinfo : EIATTR_VRC_CTA_INIT_COUNT
	.align		4
        /*0054*/ 	.byte	0x02, 0x4a
	.zero		1
	.zero		1


	//----- nvinfo : EIATTR_EXIT_INSTR_OFFSETS
	.align		4
        /*0058*/ 	.byte	0x04, 0x1c
        /*005a*/ 	.short	(.L_17 - .L_16)


	//   ....[0]....
.L_16:
        /*005c*/ 	.word	0x00000090


	//   ....[1]....
        /*0060*/ 	.word	0x00000590


	//   ....[2]....
        /*0064*/ 	.word	0x000006f0


	//   ....[3]....
        /*0068*/ 	.word	0x00000890


	//----- nvinfo : EIATTR_CRS_STACK_SIZE
	.align		4
.L_17:
        /*006c*/ 	.byte	0x04, 0x1e
        /*006e*/ 	.short	(.L_19 - .L_18)
.L_18:
        /*0070*/ 	.word	0x00000000


	//----- nvinfo : EIATTR_CBANK_PARAM_SIZE
	.align		4
.L_19:
        /*0074*/ 	.byte	0x03, 0x19
        /*0076*/ 	.short	0x0018


	//----- nvinfo : EIATTR_PARAM_CBANK
	.align		4
        /*0078*/ 	.byte	0x04, 0x0a
        /*007a*/ 	.short	(.L_21 - .L_20)
	.align		4
.L_20:
        /*007c*/ 	.word	index@(.nv.constant0._Z11mergeKernelPiS_ii)
        /*0080*/ 	.short	0x0380
        /*0082*/ 	.short	0x0018


	//----- nvinfo : EIATTR_SW_WAR
	.align		4
.L_21:
        /*0084*/ 	.byte	0x04, 0x36
        /*0086*/ 	.short	(.L_23 - .L_22)
.L_22:
        /*0088*/ 	.word	0x00000008
.L_23:


//--------------------- .nv.callgraph             --------------------------
	.section	.nv.callgraph,"",@"SHT_CUDA_CALLGRAPH"
	.align	4
	.sectionentsize	8
	.align		4
        /*0000*/ 	.word	0x00000000
	.align		4
        /*0004*/ 	.word	0xffffffff
	.align		4
        /*0008*/ 	.word	0x00000000
	.align		4
        /*000c*/ 	.word	0xfffffffe
	.align		4
        /*0010*/ 	.word	0x00000000
	.align		4
        /*0014*/ 	.word	0xfffffffd
	.align		4
        /*0018*/ 	.word	0x00000000
	.align		4
        /*001c*/ 	.word	0xfffffffc


//--------------------- .text._Z11mergeKernelPiS_ii --------------------------
	.section	.text._Z11mergeKernelPiS_ii,"ax",@progbits
	.align	128
        .global         _Z11mergeKernelPiS_ii
        .type           _Z11mergeKernelPiS_ii,@function
        .size           _Z11mergeKernelPiS_ii,(.L_x_14 - _Z11mergeKernelPiS_ii)
        .other          _Z11mergeKernelPiS_ii,@"STO_CUDA_ENTRY STV_DEFAULT"
_Z11mergeKernelPiS_ii:
.text._Z11mergeKernelPiS_ii:
[----:B------:R-:W-:Y:S01]  /*0000*/  LDC R1, c[0x0][0x37c] ;  /* 0x0000df00ff017b82 */ /* 0x000fe20000000800 */
[----:B------:R-:W0:Y:S07]  /*0010*/  S2R R3, SR_TID.X ;  /* 0x0000000000037919 */ /* 0x000e2e0000002100 */
[----:B------:R-:W0:Y:S08]  /*0020*/  S2UR UR4, SR_CTAID.X ;  /* 0x00000000000479c3 */ /* 0x000e300000002500 */
[----:B------:R-:W0:Y:S08]  /*0030*/  LDC R0, c[0x0][0x360] ;  /* 0x0000d800ff007b82 */ /* 0x000e300000000800 */
[----:B------:R-:W1:Y:S01]  /*0040*/  LDC.64 R8, c[0x0][0x390] ;  /* 0x0000e400ff087b82 */ /* 0x000e620000000a00 */
[----:B0-----:R-:W-:-:S04]  /*0050*/  IMAD R0, R0, UR4, R3 ;  /* 0x0000000400007c24 */ /* 0x001fc8000f8e0203 */
[----:B-1----:R-:W-:-:S04]  /*0060*/  IMAD R0, R0, R9, RZ ;  /* 0x0000000900007224 */ /* 0x002fc800078e02ff */
[----:B------:R-:W-:-:S05]  /*0070*/  IMAD.SHL.U32 R5, R0, 0x2, RZ ;  /* 0x0000000200057824 */ /* 0x000fca00078e00ff */
[----:B------:R-:W-:-:S13]  /*0080*/  ISETP.GE.AND P0, PT, R5, R8, PT ;  /* 0x000000080500720c */ /* 0x000fda0003f06270 */
[----:B------:R-:W-:Y:S05]  /*0090*/  @P0 EXIT ;  /* 0x000000000000094d */ /* 0x000fea0003800000 */
[----:B------:R-:W-:Y:S01]  /*00a0*/  IMAD.IADD R3, R5, 0x1, R9 ;  /* 0x0000000105037824 */ /* 0x000fe200078e0209 */
[----:B------:R-:W0:Y:S01]  /*00b0*/  LDC.64 R6, c[0x0][0x380] ;  /* 0x0000e000ff067b82 */ /* 0x000e220000000a00 */
[----:B------:R-:W1:Y:S01]  /*00c0*/  LDCU.64 UR8, c[0x0][0x358] ;  /* 0x00006b00ff0877ac */ /* 0x000e620008000a00 */
[----:B------:R-:W-:Y:S01]  /*00d0*/  BSSY.RECONVERGENT B0, `(.L_x_0) ;  /* 0x000001c000007945 */ /* 0x000fe20003800200 */
[----:B------:R-:W-:Y:S02]  /*00e0*/  MOV R0, R5 ;  /* 0x0000000500007202 */ /* 0x000fe40000000f00 */
[C---:B------:R-:W-:Y:S02]  /*00f0*/  VIADDMNMX R2, R3.reuse, R9, R8, PT ;  /* 0x0000000903027246 */ /* 0x040fe40003800108 */
[C---:B------:R-:W-:Y:S02]  /*0100*/  VIMNMX R4, PT, PT, R3.reuse, R8, PT ;  /* 0x0000000803047248 */ /* 0x040fe40003fe0100 */
[----:B------:R-:W-:-:S03]  /*0110*/  ISETP.GE.AND P0, PT, R3, R2, PT ;  /* 0x000000020300720c */ /* 0x000fc60003f06270 */
[----:B------:R-:W-:Y:S01]  /*0120*/  IMAD.MOV.U32 R3, RZ, RZ, R4 ;  /* 0x000000ffff037224 */ /* 0x000fe200078e0004 */
[----:B------:R-:W-:Y:S02]  /*0130*/  ISETP.LT.OR P0, PT, R9, 0x1, P0 ;  /* 0x000000010900780c */ /* 0x000fe40000701670 */
[----:B------:R-:W2:Y:S11]  /*0140*/  LDC.64 R8, c[0x0][0x388] ;  /* 0x0000e200ff087b82 */ /* 0x000eb60000000a00 */
[----:B-1----:R-:W-:Y:S05]  /*0150*/  @P0 BRA `(.L_x_1) ;  /* 0x00000000004c0947 */ /* 0x002fea0003800000 */
.L_x_2:
[----:B0-----:R-:W-:-:S04]  /*0160*/  IMAD.WIDE R10, R5, 0x4, R6 ;  /* 0x00000004050a7825 */ /* 0x001fc800078e0206 */
[C---:B------:R-:W-:Y:S02]  /*0170*/  IMAD.WIDE R12, R3.reuse, 0x4, R6 ;  /* 0x00000004030c7825 */ /* 0x040fe400078e0206 */
[----:B------:R-:W3:Y:S04]  /*0180*/  LDG.E R10, desc[UR8][R10.64] ;  /* 0x000000080a0a7981 */ /* 0x000ee8000c1e1900 */
[----:B------:R-:W3:Y:S01]  /*0190*/  LDG.E R13, desc[UR8][R12.64] ;  /* 0x000000080c0d7981 */ /* 0x000ee2000c1e1900 */
[C---:B--2---:R-:W-:Y:S01]  /*01a0*/  IMAD.WIDE R14, R0.reuse, 0x4, R8 ;  /* 0x00000004000e7825 */ /* 0x044fe200078e0208 */
[----:B------:R-:W-:Y:S02]  /*01b0*/  IADD3 R19, PT, PT, R3, 0x1, RZ ;  /* 0x0000000103137810 */ /* 0x000fe40007ffe0ff */
[----:B------:R-:W-:Y:S01]  /*01c0*/  IADD3 R0, PT, PT, R0, 0x1, RZ ;  /* 0x0000000100007810 */ /* 0x000fe20007ffe0ff */
[----:B------:R-:W-:Y:S01]  /*01d0*/  VIADD R17, R5, 0x1 ;  /* 0x0000000105117836 */ /* 0x000fe20000000000 */
[----:B---3--:R-:W-:-:S02]  /*01e0*/  ISETP.GT.AND P0, PT, R10, R13, PT ;  /* 0x0000000d0a00720c */ /* 0x008fc40003f04270 */
[CC--:B------:R-:W-:Y:S02]  /*01f0*/  ISETP.GT.AND P1, PT, R10.reuse, R13.reuse, PT ;  /* 0x0000000d0a00720c */ /* 0x0c0fe40003f24270 */
[----:B------:R-:W-:-:S05]  /*0200*/  VIMNMX R21, PT, PT, R10, R13, PT ;  /* 0x0000000d0a157248 */ /* 0x000fca0003fe0100 */
[----:B------:R1:W-:Y:S04]  /*0210*/  STG.E desc[UR8][R14.64], R21 ;  /* 0x000000150e007986 */ /* 0x0003e8000c101908 */
[----:B------:R-:W-:Y:S02]  /*0220*/  @!P0 IMAD.MOV R19, RZ, RZ, R3 ;  /* 0x000000ffff138224 */ /* 0x000fe400078e0203 */
[----:B------:R-:W-:Y:S02]  /*0230*/  @P1 IMAD.MOV R17, RZ, RZ, R5 ;  /* 0x000000ffff111224 */ /* 0x000fe400078e0205 */
[----:B------:R-:W-:Y:S01]  /*0240*/  IMAD.MOV.U32 R3, RZ, RZ, R19 ;  /* 0x000000ffff037224 */ /* 0x000fe200078e0013 */
[----:B------:R-:W-:Y:S01]  /*0250*/  ISETP.GE.AND P0, PT, R19, R2, PT ;  /* 0x000000021300720c */ /* 0x000fe20003f06270 */
[----:B------:R-:W-:Y:S01]  /*0260*/  IMAD.MOV.U32 R5, RZ, RZ, R17 ;  /* 0x000000ffff057224 */ /* 0x000fe200078e0011 */
[----:B------:R-:W-:-:S13]  /*0270*/  ISETP.LT.AND P1, PT, R17, R4, PT ;  /* 0x000000041100720c */ /* 0x000fda0003f21270 */
[----:B-1----:R-:W-:Y:S05]  /*0280*/  @!P0 BRA P1, `(.L_x_2) ;  /* 0xfffffffc00b48947 */ /* 0x002fea000083ffff */
.L_x_1:
[----:B------:R-:W-:Y:S05]  /*0290*/  BSYNC.RECONVERGENT B0 ;  /* 0x0000000000007941 */ /* 0x000fea0003800200 */
.L_x_0:
[----:B------:R-:W-:Y:S01]  /*02a0*/  ISETP.GE.AND P0, PT, R5, R4, PT ;  /* 0x000000040500720c */ /* 0x000fe20003f06270 */
[----:B------:R-:W-:-:S12]  /*02b0*/  BSSY.RECONVERGENT B0, `(.L_x_3) ;  /* 0x000002c000007945 */ /* 0x000fd80003800200 */
[----:B------:R-:W-:Y:S05]  /*02c0*/  @P0 BRA `(.L_x_4) ;  /* 0x0000000000a80947 */ /* 0x000fea0003800000 */
[----:B0-----:R-:W-:Y:S01]  /*02d0*/  IADD3 R6, PT, PT, R4, -R5, RZ ;  /* 0x8000000504067210 */ /* 0x001fe20007ffe0ff */
[----:B------:R-:W-:Y:S01]  /*02e0*/  IMAD.IADD R7, R5, 0x1, -R4 ;  /* 0x0000000105077824 */ /* 0x000fe200078e0a04 */
[----:B------:R-:W-:Y:S02]  /*02f0*/  BSSY.RECONVERGENT B1, `(.L_x_5) ;  /* 0x0000010000017945 */ /* 0x000fe40003800200 */
[----:B------:R-:W-:Y:S02]  /*0300*/  LOP3.LUT P1, R6, R6, 0x3, RZ, 0xc0, !PT ;  /* 0x0000000306067812 */ /* 0x000fe4000782c0ff */
[----:B------:R-:W-:-:S11]  /*0310*/  ISETP.GT.U32.AND P0, PT, R7, -0x4, PT ;  /* 0xfffffffc0700780c */ /* 0x000fd60003f04070 */
[----:B------:R-:W-:Y:S05]  /*0320*/  @!P1 BRA `(.L_x_6) ;  /* 0x0000000000309947 */ /* 0x000fea0003800000 */
[----:B------:R-:W0:Y:S01]  /*0330*/  LDC.64 R12, c[0x0][0x380] ;  /* 0x0000e000ff0c7b82 */ /* 0x000e220000000a00 */
[----:B------:R-:W-:-:S07]  /*0340*/  IMAD.MOV R14, RZ, RZ, -R6 ;  /* 0x000000ffff0e7224 */ /* 0x000fce00078e0a06 */
[----:B--2---:R-:W1:Y:S02]  /*0350*/  LDC.64 R8, c[0x0][0x388] ;  /* 0x0000e200ff087b82 */ /* 0x004e640000000a00 */
.L_x_7:
[----:B0--3--:R-:W-:-:S06]  /*0360*/  IMAD.WIDE R6, R5, 0x4, R12 ;  /* 0x0000000405067825 */ /* 0x009fcc00078e020c */
[----:B------:R-:W2:Y:S01]  /*0370*/  LDG.E R7, desc[UR8][R6.64] ;  /* 0x0000000806077981 */ /* 0x000ea2000c1e1900 */
[----:B-1----:R-:W-:Y:S01]  /*0380*/  IMAD.WIDE R10, R0, 0x4, R8 ;  /* 0x00000004000a7825 */ /* 0x002fe200078e0208 */
[----:B------:R-:W-:-:S03]  /*0390*/  IADD3 R14, PT, PT, R14, 0x1, RZ ;  /* 0x000000010e0e7810 */ /* 0x000fc60007ffe0ff */
[----:B------:R-:W-:Y:S01]  /*03a0*/  VIADD R5, R5, 0x1 ;  /* 0x0000000105057836 */ /* 0x000fe20000000000 */
[----:B------:R-:W-:Y:S01]  /*03b0*/  ISETP.NE.AND P1, PT, R14, RZ, PT ;  /* 0x000000ff0e00720c */ /* 0x000fe20003f25270 */
[----:B------:R-:W-:Y:S01]  /*03c0*/  VIADD R0, R0, 0x1 ;  /* 0x0000000100007836 */ /* 0x000fe20000000000 */
[----:B--2---:R3:W-:Y:S11]  /*03d0*/  STG.E desc[UR8][R10.64], R7 ;  /* 0x000000070a007986 */ /* 0x0047f6000c101908 */
[----:B------:R-:W-:Y:S05]  /*03e0*/  @P1 BRA `(.L_x_7) ;  /* 0xfffffffc00dc1947 */ /* 0x000fea000383ffff */
.L_x_6:
[----:B------:R-:W-:Y:S05]  /*03f0*/  BSYNC.RECONVERGENT B1 ;  /* 0x0000000000017941 */ /* 0x000fea0003800200 */
.L_x_5:
[----:B------:R-:W-:Y:S05]  /*0400*/  @P0 BRA `(.L_x_4) ;  /* 0x0000000000580947 */ /* 0x000fea0003800000 */
[----:B--2---:R-:W0:Y:S01]  /*0410*/  LDC.64 R8, c[0x0][0x380] ;  /* 0x0000e000ff087b82 */ /* 0x004e220000000a00 */
[----:B------:R-:W-:-:S07]  /*0420*/  IADD3 R4, PT, PT, -R4, R5, RZ ;  /* 0x0000000504047210 */ /* 0x000fce0007ffe1ff */
[----:B---3--:R-:W1:Y:S01]  /*0430*/  LDC.64 R6, c[0x0][0x388] ;  /* 0x0000e200ff067b82 */ /* 0x008e620000000a00 */
[----:B0-----:R-:W-:-:S05]  /*0440*/  IADD3 R8, P0, PT, R8, 0x8, RZ ;  /* 0x0000000808087810 */ /* 0x001fca0007f1e0ff */
[----:B------:R-:W-:Y:S01]  /*0450*/  IMAD.X R9, RZ, RZ, R9, P0 ;  /* 0x000000ffff097224 */ /* 0x000fe200000e0609 */
[----:B-1----:R-:W-:-:S05]  /*0460*/  IADD3 R6, P1, PT, R6, 0x8, RZ ;  /* 0x0000000806067810 */ /* 0x002fca0007f3e0ff */
[----:B------:R-:W-:-:S08]  /*0470*/  IMAD.X R7, RZ, RZ, R7, P1 ;  /* 0x000000ffff077224 */ /* 0x000fd000008e0607 */
.L_x_8:
[----:B------:R-:W-:-:S05]  /*0480*/  IMAD.WIDE R10, R5, 0x4, R8 ;  /* 0x00000004050a7825 */ /* 0x000fca00078e0208 */
[----:B-1----:R-:W2:Y:S01]  /*0490*/  LDG.E R15, desc[UR8][R10.64+-0x8] ;  /* 0xfffff8080a0f7981 */ /* 0x002ea2000c1e1900 */
[----:B------:R-:W-:-:S05]  /*04a0*/  IMAD.WIDE R12, R0, 0x4, R6 ;  /* 0x00000004000c7825 */ /* 0x000fca00078e0206 */
[----:B--2---:R1:W-:Y:S04]  /*04b0*/  STG.E desc[UR8][R12.64+-0x8], R15 ;  /* 0xfffff80f0c007986 */ /* 0x0043e8000c101908 */
[----:B------:R-:W2:Y:S04]  /*04c0*/  LDG.E R17, desc[UR8][R10.64+-0x4] ;  /* 0xfffffc080a117981 */ /* 0x000ea8000c1e1900 */
[----:B--2---:R1:W-:Y:S04]  /*04d0*/  STG.E desc[UR8][R12.64+-0x4], R17 ;  /* 0xfffffc110c007986 */ /* 0x0043e8000c101908 */
[----:B------:R-:W2:Y:S04]  /*04e0*/  LDG.E R19, desc[UR8][R10.64] ;  /* 0x000000080a137981 */ /* 0x000ea8000c1e1900 */
[----:B--2---:R1:W-:Y:S04]  /*04f0*/  STG.E desc[UR8][R12.64], R19 ;  /* 0x000000130c007986 */ /* 0x0043e8000c101908 */
[----:B------:R-:W2:Y:S01]  /*0500*/  LDG.E R21, desc[UR8][R10.64+0x4] ;  /* 0x000004080a157981 */ /* 0x000ea2000c1e1900 */
[----:B------:R-:W-:Y:S01]  /*0510*/  IADD3 R4, PT, PT, R4, 0x4, RZ ;  /* 0x0000000404047810 */ /* 0x000fe20007ffe0ff */
[----:B------:R-:W-:Y:S01]  /*0520*/  VIADD R5, R5, 0x4 ;  /* 0x0000000405057836 */ /* 0x000fe20000000000 */
[----:B------:R-:W-:-:S02]  /*0530*/  IADD3 R0, PT, PT, R0, 0x4, RZ ;  /* 0x0000000400007810 */ /* 0x000fc40007ffe0ff */
[----:B------:R-:W-:Y:S01]  /*0540*/  ISETP.NE.AND P0, PT, R4, RZ, PT ;  /* 0x000000ff0400720c */ /* 0x000fe20003f05270 */
[----:B--2---:R1:W-:-:S12]  /*0550*/  STG.E desc[UR8][R12.64+0x4], R21 ;  /* 0x000004150c007986 */ /* 0x0043d8000c101908 */
[----:B------:R-:W-:Y:S05]  /*0560*/  @P0 BRA `(.L_x_8) ;  /* 0xfffffffc00c40947 */ /* 0x000fea000383ffff */
.L_x_4:
[----:B------:R-:W-:Y:S05]  /*0570*/  BSYNC.RECONVERGENT B0 ;  /* 0x0000000000007941 */ /* 0x000fea0003800200 */
.L_x_3:
[----:B------:R-:W-:-:S13]  /*0580*/  ISETP.GE.AND P0, PT, R3, R2, PT ;  /* 0x000000020300720c */ /* 0x000fda0003f06270 */
[----:B------:R-:W-:Y:S05]  /*0590*/  @P0 EXIT ;  /* 0x000000000000094d */ /* 0x000fea0003800000 */
[C-C-:B------:R-:W-:Y:S01]  /*05a0*/  IMAD.IADD R4, R2.reuse, 0x1, -R3.reuse ;  /* 0x0000000102047824 */ /* 0x140fe200078e0a03 */
[----:B------:R-:W-:Y:S01]  /*05b0*/  IADD3 R5, PT, PT, -R2, R3, RZ ;  /* 0x0000000302057210 */ /* 0x000fe20007ffe1ff */
[----:B------:R-:W-:Y:S01]  /*05c0*/  BSSY.RECONVERGENT B0, `(.L_x_9) ;  /* 0x0000012000007945 */ /* 0x000fe20003800200 */
[----:B-1----:R-:W-:Y:S02]  /*05d0*/  IMAD.MOV.U32 R13, RZ, RZ, R3 ;  /* 0x000000ffff0d7224 */ /* 0x002fe400078e0003 */
[----:B------:R-:W-:Y:S02]  /*05e0*/  LOP3.LUT P1, R4, R4, 0x3, RZ, 0xc0, !PT ;  /* 0x0000000304047812 */ /* 0x000fe4000782c0ff */
[----:B------:R-:W-:-:S11]  /*05f0*/  ISETP.GT.U32.AND P0, PT, R5, -0x4, PT ;  /* 0xfffffffc0500780c */ /* 0x000fd60003f04070 */
[----:B------:R-:W-:Y:S05]  /*0600*/  @!P1 BRA `(.L_x_10) ;  /* 0x0000000000349947 */ /* 0x000fea0003800000 */
[----:B---3--:R-:W1:Y:S01]  /*0610*/  LDC.64 R10, c[0x0][0x380] ;  /* 0x0000e000ff0a7b82 */ /* 0x008e620000000a00 */
[----:B------:R-:W-:Y:S01]  /*0620*/  IADD3 R12, PT, PT, -R4, RZ, RZ ;  /* 0x000000ff040c7210 */ /* 0x000fe20007ffe1ff */
[----:B------:R-:W-:-:S06]  /*0630*/  IMAD.MOV.U32 R13, RZ, RZ, R3 ;  /* 0x000000ffff0d7224 */ /* 0x000fcc00078e0003 */
[----:B0-----:R-:W0:Y:S02]  /*0640*/  LDC.64 R6, c[0x0][0x388] ;  /* 0x0000e200ff067b82 */ /* 0x001e240000000a00 */
.L_x_11:
[----:B-1--4-:R-:W-:-:S06]  /*0650*/  IMAD.WIDE R4, R13, 0x4, R10 ;  /* 0x000000040d047825 */ /* 0x012fcc00078e020a */
[----:B------:R-:W3:Y:S01]  /*0660*/  LDG.E R5, desc[UR8][R4.64] ;  /* 0x0000000804057981 */ /* 0x000ee2000c1e1900 */
[----:B0-2---:R-:W-:Y:S01]  /*0670*/  IMAD.WIDE R8, R0, 0x4, R6 ;  /* 0x0000000400087825 */ /* 0x005fe200078e0206 */
[----:B------:R-:W-:Y:S02]  /*0680*/  IADD3 R12, PT, PT, R12, 0x1, RZ ;  /* 0x000000010c0c7810 */ /* 0x000fe40007ffe0ff */
[----:B------:R-:W-:Y:S01]  /*0690*/  IADD3 R0, PT, PT, R0, 0x1, RZ ;  /* 0x0000000100007810 */ /* 0x000fe20007ffe0ff */
[----:B------:R-:W-:Y:S01]  /*06a0*/  VIADD R13, R13, 0x1 ;  /* 0x000000010d0d7836 */ /* 0x000fe20000000000 */
[----:B------:R-:W-:Y:S01]  /*06b0*/  ISETP.NE.AND P1, PT, R12, RZ, PT ;  /* 0x000000ff0c00720c */ /* 0x000fe20003f25270 */
[----:B---3--:R4:W-:-:S12]  /*06c0*/  STG.E desc[UR8][R8.64], R5 ;  /* 0x0000000508007986 */ /* 0x0089d8000c101908 */
[----:B------:R-:W-:Y:S05]  /*06d0*/  @P1 BRA `(.L_x_11) ;  /* 0xfffffffc00dc1947 */ /* 0x000fea000383ffff */
.L_x_10:
[----:B------:R-:W-:Y:S05]  /*06e0*/  BSYNC.RECONVERGENT B0 ;  /* 0x0000000000007941 */ /* 0x000fea0003800200 */
.L_x_9:
[----:B------:R-:W-:Y:S05]  /*06f0*/  @P0 EXIT ;  /* 0x000000000000094d */ /* 0x000fea0003800000 */
[----:B------:R-:W1:Y:S01]  /*0700*/  LDCU.128 UR4, c[0x0][0x380] ;  /* 0x00007000ff0477ac */ /* 0x000e620008000c00 */
[----:B0-----:R-:W-:Y:S01]  /*0710*/  IMAD.IADD R6, R13, 0x1, -R2 ;  /* 0x000000010d067824 */ /* 0x001fe200078e0a02 */
[----:B-1----:R-:W-:Y:S02]  /*0720*/  UIADD3 UR4, UP0, UPT, UR4, 0x8, URZ ;  /* 0x0000000804047890 */ /* 0x002fe4000ff1e0ff */
[----:B------:R-:W-:Y:S02]  /*0730*/  UIADD3 UR6, UP1, UPT, UR6, 0x8, URZ ;  /* 0x0000000806067890 */ /* 0x000fe4000ff3e0ff */
[----:B------:R-:W-:Y:S02]  /*0740*/  UIADD3.X UR5, UPT, UPT, URZ, UR5, URZ, UP0, !UPT ;  /* 0x00000005ff057290 */ /* 0x000fe400087fe4ff */
[----:B------:R-:W-:-:S12]  /*0750*/  UIADD3.X UR7, UPT, UPT, URZ, UR7, URZ, UP1, !UPT ;  /* 0x00000007ff077290 */ /* 0x000fd80008ffe4ff */
.L_x_12:
[----:B------:R-:W-:Y:S01]  /*0760*/  MOV R2, UR4 ;  /* 0x0000000400027c02 */ /* 0x000fe20008000f00 */
[----:B------:R-:W-:-:S04]  /*0770*/  IMAD.U32 R3, RZ, RZ, UR5 ;  /* 0x00000005ff037e24 */ /* 0x000fc8000f8e00ff */
[----:B------:R-:W-:-:S05]  /*0780*/  IMAD.WIDE R2, R13, 0x4, R2 ;  /* 0x000000040d027825 */ /* 0x000fca00078e0202 */
[----:B0--3--:R-:W3:Y:S01]  /*0790*/  LDG.E R7, desc[UR8][R2.64+-0x8] ;  /* 0xfffff80802077981 */ /* 0x009ee2000c1e1900 */
[----:B------:R-:W-:Y:S01]  /*07a0*/  MOV R4, UR6 ;  /* 0x0000000600047c02 */ /* 0x000fe20008000f00 */
[----:B----4-:R-:W-:-:S04]  /*07b0*/  IMAD.U32 R5, RZ, RZ, UR7 ;  /* 0x00000007ff057e24 */ /* 0x010fc8000f8e00ff */
[----:B------:R-:W-:-:S05]  /*07c0*/  IMAD.WIDE R4, R0, 0x4, R4 ;  /* 0x0000000400047825 */ /* 0x000fca00078e0204 */
[----:B---3--:R0:W-:Y:S04]  /*07d0*/  STG.E desc[UR8][R4.64+-0x8], R7 ;  /* 0xfffff80704007986 */ /* 0x0081e8000c101908 */
[----:B--2---:R-:W2:Y:S04]  /*07e0*/  LDG.E R9, desc[UR8][R2.64+-0x4] ;  /* 0xfffffc0802097981 */ /* 0x004ea8000c1e1900 */
        /* <DEDUP_REMOVED lines=10> */
[----:B------:R-:W-:Y:S05]  /*0890*/  EXIT ;  /* 0x000000000000794d */ /* 0x000fea0003800000 */
.L_x_13:
[----:B------:R-:W-:-:S00]  /*08a0*/  BRA `(.L_x_13) ;  /* 0xfffffffc00fc7947 */ /* 0x000fc0000383ffff */
[----:B------:R-:W-:-:S00]  /*08b0*/  NOP ;  /* 0x0000000000007918 */ /* 0x000fc00000000000 */
        /* <DEDUP_REMOVED lines=12> */
.L_x_14:


//--------------------- .nv.shared.reserved.0     --------------------------
	.section	.nv.shared.reserved.0,"aw",@nobits
	.weak		__nv_reservedSMEM_offset_0_alias
	.size		__nv_reservedSMEM_offset_0_alias, 0, 64
	.other		__nv_reservedSMEM_offset_0_alias,@"STO_CUDA_RESERVED_SHARED STV_DEFAULT"
__nv_reservedSMEM_offset_0_alias:
	.zero		0
	.zero		64


//--------------------- .nv.constant0._Z11mergeKernelPiS_ii --------------------------
	.section	.nv.constant0._Z11mergeKernelPiS_ii,"a",@progbits
	.sectionflags	@""
	.align	4
.nv.constant0._Z11mergeKernelPiS_ii:
	.zero		920


//--------------------- SYMBOLS --------------------------

	.type		.nv.reservedSmem.offset0,@object
	.size		.nv.reservedSmem.offset0,0x4
